//
// Generated by NVIDIA NVVM Compiler
//
// Compiler Build ID: CL-36424714
// Cuda compilation tools, release 13.0, V13.0.88
// Based on NVVM 20.0.0
//

.version 9.0
.target sm_100
.address_size 64

	// .globl	_Z16cuda_gemm_kernelPfS_S_iii

.visible .entry _Z16cuda_gemm_kernelPfS_S_iii(
	.param .u64 .ptr .align 1 _Z16cuda_gemm_kernelPfS_S_iii_param_0,
	.param .u64 .ptr .align 1 _Z16cuda_gemm_kernelPfS_S_iii_param_1,
	.param .u64 .ptr .align 1 _Z16cuda_gemm_kernelPfS_S_iii_param_2,
	.param .u32 _Z16cuda_gemm_kernelPfS_S_iii_param_3,
	.param .u32 _Z16cuda_gemm_kernelPfS_S_iii_param_4,
	.param .u32 _Z16cuda_gemm_kernelPfS_S_iii_param_5
)
{
	.reg .pred 	%p<13>;
	.reg .b32 	%r<46>;
	.reg .b32 	%f<68>;
	.reg .b64 	%rd<40>;

	ld.param.u64 	%rd5, [_Z16cuda_gemm_kernelPfS_S_iii_param_0];
	ld.param.u64 	%rd6, [_Z16cuda_gemm_kernelPfS_S_iii_param_1];
	ld.param.u64 	%rd4, [_Z16cuda_gemm_kernelPfS_S_iii_param_2];
	ld.param.u32 	%r20, [_Z16cuda_gemm_kernelPfS_S_iii_param_3];
	ld.param.u32 	%r21, [_Z16cuda_gemm_kernelPfS_S_iii_param_4];
	ld.param.u32 	%r23, [_Z16cuda_gemm_kernelPfS_S_iii_param_5];
	cvta.to.global.u64 	%rd1, %rd6;
	cvta.to.global.u64 	%rd2, %rd5;
	mov.u32 	%r24, %ctaid.x;
	mov.u32 	%r25, %ntid.x;
	mov.u32 	%r26, %tid.x;
	mad.lo.s32 	%r1, %r24, %r25, %r26;
	mov.u32 	%r27, %ctaid.y;
	mov.u32 	%r28, %ntid.y;
	mov.u32 	%r29, %tid.y;
	mad.lo.s32 	%r30, %r27, %r28, %r29;
	setp.ge.s32 	%p1, %r1, %r20;
	setp.ge.s32 	%p2, %r30, %r23;
	or.pred  	%p3, %p1, %p2;
	@%p3 bra 	$L__BB0_14;
	setp.lt.s32 	%p4, %r21, 1;
	mov.f32 	%f67, 0f00000000;
	@%p4 bra 	$L__BB0_13;
	mul.lo.s32 	%r3, %r21, %r1;
	and.b32  	%r4, %r21, 7;
	setp.lt.u32 	%p5, %r21, 8;
	mov.f32 	%f67, 0f00000000;
	mov.b32 	%r44, 0;
	@%p5 bra 	$L__BB0_5;
	and.b32  	%r44, %r21, 2147483640;
	neg.s32 	%r42, %r44;
	shl.b32 	%r7, %r23, 3;
	add.s64 	%rd3, %rd2, 16;
	mov.f32 	%f67, 0f00000000;
	mul.wide.s32 	%rd11, %r23, 4;
	mov.u32 	%r40, %r3;
	mov.u32 	%r41, %r30;
$L__BB0_4:
	.pragma "nounroll";
	mul.wide.s32 	%rd7, %r40, 4;
	add.s64 	%rd8, %rd3, %rd7;
	ld.global.f32 	%f17, [%rd8+-16];
	mul.wide.s32 	%rd9, %r41, 4;
	add.s64 	%rd10, %rd1, %rd9;
	ld.global.f32 	%f18, [%rd10];
	fma.rn.f32 	%f19, %f17, %f18, %f67;
	ld.global.f32 	%f20, [%rd8+-12];
	add.s64 	%rd12, %rd10, %rd11;
	ld.global.f32 	%f21, [%rd12];
	fma.rn.f32 	%f22, %f20, %f21, %f19;
	ld.global.f32 	%f23, [%rd8+-8];
	add.s64 	%rd13, %rd12, %rd11;
	ld.global.f32 	%f24, [%rd13];
	fma.rn.f32 	%f25, %f23, %f24, %f22;
	ld.global.f32 	%f26, [%rd8+-4];
	add.s64 	%rd14, %rd13, %rd11;
	ld.global.f32 	%f27, [%rd14];
	fma.rn.f32 	%f28, %f26, %f27, %f25;
	ld.global.f32 	%f29, [%rd8];
	add.s64 	%rd15, %rd14, %rd11;
	ld.global.f32 	%f30, [%rd15];
	fma.rn.f32 	%f31, %f29, %f30, %f28;
	ld.global.f32 	%f32, [%rd8+4];
	add.s64 	%rd16, %rd15, %rd11;
	ld.global.f32 	%f33, [%rd16];
	fma.rn.f32 	%f34, %f32, %f33, %f31;
	ld.global.f32 	%f35, [%rd8+8];
	add.s64 	%rd17, %rd16, %rd11;
	ld.global.f32 	%f36, [%rd17];
	fma.rn.f32 	%f37, %f35, %f36, %f34;
	ld.global.f32 	%f38, [%rd8+12];
	add.s64 	%rd18, %rd17, %rd11;
	ld.global.f32 	%f39, [%rd18];
	fma.rn.f32 	%f67, %f38, %f39, %f37;
	add.s32 	%r42, %r42, 8;
	add.s32 	%r41, %r41, %r7;
	add.s32 	%r40, %r40, 8;
	setp.ne.s32 	%p6, %r42, 0;
	@%p6 bra 	$L__BB0_4;
$L__BB0_5:
	setp.eq.s32 	%p7, %r4, 0;
	@%p7 bra 	$L__BB0_13;
	and.b32  	%r15, %r21, 3;
	setp.lt.u32 	%p8, %r4, 4;
	@%p8 bra 	$L__BB0_8;
	add.s32 	%r32, %r44, %r3;
	mul.wide.s32 	%rd19, %r32, 4;
	add.s64 	%rd20, %rd2, %rd19;
	ld.global.f32 	%f41, [%rd20];
	mad.lo.s32 	%r33, %r44, %r23, %r30;
	mul.wide.s32 	%rd21, %r33, 4;
	add.s64 	%rd22, %rd1, %rd21;
	ld.global.f32 	%f42, [%rd22];
	fma.rn.f32 	%f43, %f41, %f42, %f67;
	ld.global.f32 	%f44, [%rd20+4];
	mul.wide.s32 	%rd23, %r23, 4;
	add.s64 	%rd24, %rd22, %rd23;
	ld.global.f32 	%f45, [%rd24];
	fma.rn.f32 	%f46, %f44, %f45, %f43;
	ld.global.f32 	%f47, [%rd20+8];
	add.s64 	%rd25, %rd24, %rd23;
	ld.global.f32 	%f48, [%rd25];
	fma.rn.f32 	%f49, %f47, %f48, %f46;
	ld.global.f32 	%f50, [%rd20+12];
	add.s64 	%rd26, %rd25, %rd23;
	ld.global.f32 	%f51, [%rd26];
	fma.rn.f32 	%f67, %f50, %f51, %f49;
	add.s32 	%r44, %r44, 4;
$L__BB0_8:
	setp.eq.s32 	%p9, %r15, 0;
	@%p9 bra 	$L__BB0_13;
	setp.eq.s32 	%p10, %r15, 1;
	@%p10 bra 	$L__BB0_11;
	add.s32 	%r34, %r44, %r3;
	mul.wide.s32 	%rd27, %r34, 4;
	add.s64 	%rd28, %rd2, %rd27;
	ld.global.f32 	%f53, [%rd28];
	mad.lo.s32 	%r35, %r44, %r23, %r30;
	mul.wide.s32 	%rd29, %r35, 4;
	add.s64 	%rd30, %rd1, %rd29;
	ld.global.f32 	%f54, [%rd30];
	fma.rn.f32 	%f55, %f53, %f54, %f67;
	ld.global.f32 	%f56, [%rd28+4];
	mul.wide.s32 	%rd31, %r23, 4;
	add.s64 	%rd32, %rd30, %rd31;
	ld.global.f32 	%f57, [%rd32];
	fma.rn.f32 	%f67, %f56, %f57, %f55;
	add.s32 	%r44, %r44, 2;
$L__BB0_11:
	and.b32  	%r36, %r21, 1;
	setp.eq.b32 	%p11, %r36, 1;
	not.pred 	%p12, %p11;
	@%p12 bra 	$L__BB0_13;
	add.s32 	%r37, %r44, %r3;
	mul.wide.s32 	%rd33, %r37, 4;
	add.s64 	%rd34, %rd2, %rd33;
	ld.global.f32 	%f58, [%rd34];
	mad.lo.s32 	%r38, %r44, %r23, %r30;
	mul.wide.s32 	%rd35, %r38, 4;
	add.s64 	%rd36, %rd1, %rd35;
	ld.global.f32 	%f59, [%rd36];
	fma.rn.f32 	%f67, %f58, %f59, %f67;
$L__BB0_13:
	mad.lo.s32 	%r39, %r20, %r1, %r30;
	cvta.to.global.u64 	%rd37, %rd4;
	mul.wide.s32 	%rd38, %r39, 4;
	add.s64 	%rd39, %rd37, %rd38;
	st.global.f32 	[%rd39], %f67;
$L__BB0_14:
	ret;

}


// ===== COMPILED SASS (sm_100) =====

	.target	sm_100

	.elftype	@"ET_EXEC"


//--------------------- .note.nv.tkinfo           --------------------------
	.section	.note.nv.tkinfo,"",@"SHT_NOTE"
	.sectionflags	@"SHF_NOTE_NV_TKINFO"
	.tkinfo
        /*0018*/ 	.word	0x00000002
        /*0030*/ 	.string	""
        /*0030*/ 	.string	"ptxas"
        /*0030*/ 	.string	"Cuda compilation tools, release 13.0, V13.0.88"
        /*0030*/ 	.string	"Build cuda_13.0.r13.0/compiler.36424714_0"
        /*0030*/ 	.string	"-arch sm_100 -m 64 "



//--------------------- .note.nv.cuinfo           --------------------------
	.section	.note.nv.cuinfo,"",@"SHT_NOTE"
	.sectionflags	@"SHF_NOTE_NV_CUINFO"
        /*0018*/ 	.short	0x0002
        /*001a*/ 	.short	0x0064
        /*001c*/ 	.short	0x0082
	.zero		2


//--------------------- .nv.info                  --------------------------
	.section	.nv.info,"",@"SHT_CUDA_INFO"
	.align	4


	//----- nvinfo : EIATTR_REGCOUNT
	.align		4
        /*0000*/ 	.byte	0x04, 0x2f
        /*0002*/ 	.short	(.L_1 - .L_0)
	.align		4
.L_0:
        /*0004*/ 	.word	index@(_Z16cuda_gemm_kernelPfS_S_iii)
        /*0008*/ 	.word	0x00000020


	//----- nvinfo : EIATTR_FRAME_SIZE
	.align		4
.L_1:
        /*000c*/ 	.byte	0x04, 0x11
        /*000e*/ 	.short	(.L_3 - .L_2)
	.align		4
.L_2:
        /*0010*/ 	.word	index@(_Z16cuda_gemm_kernelPfS_S_iii)
        /*0014*/ 	.word	0x00000000


	//----- nvinfo : EIATTR_MIN_STACK_SIZE
	.align		4
.L_3:
        /*0018*/ 	.byte	0x04, 0x12
        /*001a*/ 	.short	(.L_5 - .L_4)
	.align		4
.L_4:
        /*001c*/ 	.word	index@(_Z16cuda_gemm_kernelPfS_S_iii)
        /*0020*/ 	.word	0x00000000
.L_5:


//--------------------- .nv.compat                --------------------------
	.section	.nv.compat,"",@"SHT_CUDA_COMPAT_INFO"
	.align	4
        /*0000*/ 	.byte	0x02, 0x09, 0x00, 0x00, 0x02, 0x02, 0x01, 0x00, 0x02, 0x05, 0x05, 0x00, 0x03, 0x07, 0x01, 0x01
        /*0010*/ 	.byte	0x02, 0x03, 0x00, 0x00, 0x02, 0x06, 0x01, 0x00, 0x04, 0x0b, 0x08, 0x00, 0x09, 0x00, 0x00, 0x00
        /*0020*/ 	.byte	0x00, 0x00, 0x00, 0x00


//--------------------- .nv.info._Z16cuda_gemm_kernelPfS_S_iii --------------------------
	.section	.nv.info._Z16cuda_gemm_kernelPfS_S_iii,"",@"SHT_CUDA_INFO"
	.sectionflags	@""
	.align	4


	//----- nvinfo : EIATTR_CUDA_API_VERSION
	.align		4
        /*0000*/ 	.byte	0x04, 0x37
        /*0002*/ 	.short	(.L_7 - .L_6)
.L_6:
        /*0004*/ 	.word	0x00000082


	//----- nvinfo : EIATTR_KPARAM_INFO
	.align		4
.L_7:
        /*0008*/ 	.byte	0x04, 0x17
        /*000a*/ 	.short	(.L_9 - .L_8)
.L_8:
        /*000c*/ 	.word	0x00000000
        /*0010*/ 	.short	0x0005
        /*0012*/ 	.short	0x0020
        /*0014*/ 	.byte	0x00, 0xf0, 0x11, 0x00


	//----- nvinfo : EIATTR_KPARAM_INFO
	.align		4
.L_9:
        /*0018*/ 	.byte	0x04, 0x17
        /*001a*/ 	.short	(.L_11 - .L_10)
.L_10:
        /*001c*/ 	.word	0x00000000
        /*0020*/ 	.short	0x0004
        /*0022*/ 	.short	0x001c
        /*0024*/ 	.byte	0x00, 0xf0, 0x11, 0x00


	//----- nvinfo : EIATTR_KPARAM_INFO
	.align		4
.L_11:
        /*0028*/ 	.byte	0x04, 0x17
        /*002a*/ 	.short	(.L_13 - .L_12)
.L_12:
        /*002c*/ 	.word	0x00000000
        /*0030*/ 	.short	0x0003
        /*0032*/ 	.short	0x0018
        /*0034*/ 	.byte	0x00, 0xf0, 0x11, 0x00


	//----- nvinfo : EIATTR_KPARAM_INFO
	.align		4
.L_13:
        /*0038*/ 	.byte	0x04, 0x17
        /*003a*/ 	.short	(.L_15 - .L_14)
.L_14:
        /*003c*/ 	.word	0x00000000
        /*0040*/ 	.short	0x0002
        /*0042*/ 	.short	0x0010
        /*0044*/ 	.byte	0x00, 0xf5, 0x21, 0x00


	//----- nvinfo : EIATTR_KPARAM_INFO
	.align		4
.L_15:
        /*0048*/ 	.byte	0x04, 0x17
        /*004a*/ 	.short	(.L_17 - .L_16)
.L_16:
        /*004c*/ 	.word	0x00000000
        /*0050*/ 	.short	0x0001
        /*0052*/ 	.short	0x0008
        /*0054*/ 	.byte	0x00, 0xf5, 0x21, 0x00


	//----- nvinfo : EIATTR_KPARAM_INFO
	.align		4
.L_17:
        /*0058*/ 	.byte	0x04, 0x17
        /*005a*/ 	.short	(.L_19 - .L_18)
.L_18:
        /*005c*/ 	.word	0x00000000
        /*0060*/ 	.short	0x0000
        /*0062*/ 	.short	0x0000
        /*0064*/ 	.byte	0x00, 0xf5, 0x21, 0x00


	//----- nvinfo : EIATTR_SPARSE_MMA_MASK
	.align		4
.L_19:
        /*0068*/ 	.byte	0x03, 0x50
        /*006a*/ 	.short	0x0000


	//----- nvinfo : EIATTR_MAXREG_COUNT
	.align		4
        /*006c*/ 	.byte	0x03, 0x1b
        /*006e*/ 	.short	0x00ff


	//----- nvinfo : EIATTR_MERCURY_ISA_VERSION
	.align		4
        /*0070*/ 	.byte	0x03, 0x5f
        /*0072*/ 	.short	0x0101


	//----- nvinfo : EIATTR_VRC_CTA_INIT_COUNT
	.align		4
        /*0074*/ 	.byte	0x02, 0x4a
	.zero		1
	.zero		1


	//----- nvinfo : EIATTR_EXIT_INSTR_OFFSETS
	.align		4
        /*0078*/ 	.byte	0x04, 0x1c
        /*007a*/ 	.short	(.L_21 - .L_20)


	//   ....[0]....
.L_20:
        /*007c*/ 	.word	0x000000d0


	//   ....[1]....
        /*0080*/ 	.word	0x00000850


	//----- nvinfo : EIATTR_CBANK_PARAM_SIZE
	.align		4
.L_21:
        /*0084*/ 	.byte	0x03, 0x19
        /*0086*/ 	.short	0x0024


	//----- nvinfo : EIATTR_PARAM_CBANK
	.align		4
        /*0088*/ 	.byte	0x04, 0x0a
        /*008a*/ 	.short	(.L_23 - .L_22)
	.align		4
.L_22:
        /*008c*/ 	.word	index@(.nv.constant0._Z16cuda_gemm_kernelPfS_S_iii)
        /*0090*/ 	.short	0x0380
        /*0092*/ 	.short	0x0024


	//----- nvinfo : EIATTR_SW_WAR
	.align		4
.L_23:
        /*0094*/ 	.byte	0x04, 0x36
        /*0096*/ 	.short	(.L_25 - .L_24)
.L_24:
        /*0098*/ 	.word	0x00000008
.L_25:


//--------------------- .nv.callgraph             --------------------------
	.section	.nv.callgraph,"",@"SHT_CUDA_CALLGRAPH"
	.align	4
	.sectionentsize	8
	.align		4
        /*0000*/ 	.word	0x00000000
	.align		4
        /*0004*/ 	.word	0xffffffff
	.align		4
        /*0008*/ 	.word	0x00000000
	.align		4
        /*000c*/ 	.word	0xfffffffe
	.align		4
        /*0010*/ 	.word	0x00000000
	.align		4
        /*0014*/ 	.word	0xfffffffd
	.align		4
        /*0018*/ 	.word	0x00000000
	.align		4
        /*001c*/ 	.word	0xfffffffc


//--------------------- .text._Z16cuda_gemm_kernelPfS_S_iii --------------------------
	.section	.text._Z16cuda_gemm_kernelPfS_S_iii,"ax",@progbits
	.align	128
        .global         _Z16cuda_gemm_kernelPfS_S_iii
        .type           _Z16cuda_gemm_kernelPfS_S_iii,@function
        .size           _Z16cuda_gemm_kernelPfS_S_iii,(.L_x_5 - _Z16cuda_gemm_kernelPfS_S_iii)
        .other          _Z16cuda_gemm_kernelPfS_S_iii,@"STO_CUDA_ENTRY STV_DEFAULT"
_Z16cuda_gemm_kernelPfS_S_iii:
.text._Z16cuda_gemm_kernelPfS_S_iii:
[----:B------:R-:W-:Y:S01]  /*0000*/  LDC R1, c[0x0][0x37c] ;  /* 0x0000df00ff017b82 */ /* 0x000fe20000000800 */
[----:B------:R-:W0:Y:S07]  /*0010*/  S2R R3, SR_TID.Y ;  /* 0x0000000000037919 */ /* 0x000e2e0000002200 */
[----:B------:R-:W1:Y:S01]  /*0020*/  LDC R17, c[0x0][0x360] ;  /* 0x0000d800ff117b82 */ /* 0x000e620000000800 */
[----:B------:R-:W2:Y:S01]  /*0030*/  LDCU UR8, c[0x0][0x398] ;  /* 0x00007300ff0877ac */ /* 0x000ea20008000800 */
[----:B------:R-:W1:Y:S06]  /*0040*/  S2R R2, SR_TID.X ;  /* 0x0000000000027919 */ /* 0x000e6c0000002100 */
[----:B------:R-:W0:Y:S08]  /*0050*/  S2UR UR5, SR_CTAID.Y ;  /* 0x00000000000579c3 */ /* 0x000e300000002600 */
[----:B------:R-:W0:Y:S08]  /*0060*/  LDC R0, c[0x0][0x364] ;  /* 0x0000d900ff007b82 */ /* 0x000e300000000800 */
[----:B------:R-:W1:Y:S08]  /*0070*/  S2UR UR4, SR_CTAID.X ;  /* 0x00000000000479c3 */ /* 0x000e700000002500 */
[----:B------:R-:W3:Y:S01]  /*0080*/  LDC R15, c[0x0][0x3a0] ;  /* 0x0000e800ff0f7b82 */ /* 0x000ee20000000800 */
[----:B0-----:R-:W-:-:S02]  /*0090*/  IMAD R0, R0, UR5, R3 ;  /* 0x0000000500007c24 */ /* 0x001fc4000f8e0203 */
[----:B-1----:R-:W-:-:S03]  /*00a0*/  IMAD R17, R17, UR4, R2 ;  /* 0x0000000411117c24 */ /* 0x002fc6000f8e0202 */
[----:B---3--:R-:W-:-:S04]  /*00b0*/  ISETP.GE.AND P0, PT, R0, R15, PT ;  /* 0x0000000f0000720c */ /* 0x008fc80003f06270 */
[----:B--2---:R-:W-:-:S13]  /*00c0*/  ISETP.GE.OR P0, PT, R17, UR8, P0 ;  /* 0x0000000811007c0c */ /* 0x004fda0008706670 */
[----:B------:R-:W-:Y:S05]  /*00d0*/  @P0 EXIT ;  /* 0x000000000000094d */ /* 0x000fea0003800000 */
[----:B------:R-:W0:Y:S01]  /*00e0*/  LDC R14, c[0x0][0x39c] ;  /* 0x0000e700ff0e7b82 */ /* 0x000e220000000800 */
[----:B------:R-:W1:Y:S01]  /*00f0*/  LDCU.64 UR6, c[0x0][0x358] ;  /* 0x00006b00ff0677ac */ /* 0x000e620008000a00 */
[----:B------:R-:W-:Y:S01]  /*0100*/  HFMA2 R26, -RZ, RZ, 0, 0 ;  /* 0x00000000ff1a7431 */ /* 0x000fe200000001ff */
[----:B0-----:R-:W-:-:S13]  /*0110*/  ISETP.GE.AND P0, PT, R14, 0x1, PT ;  /* 0x000000010e00780c */ /* 0x001fda0003f06270 */
[----:B-1----:R-:W-:Y:S05]  /*0120*/  @!P0 BRA `(.L_x_0) ;  /* 0x0000000400b88947 */ /* 0x002fea0003800000 */
[C---:B------:R-:W-:Y:S01]  /*0130*/  ISETP.GE.U32.AND P1, PT, R14.reuse, 0x8, PT ;  /* 0x000000080e00780c */ /* 0x040fe20003f26070 */
[----:B------:R-:W-:Y:S01]  /*0140*/  IMAD R18, R17, R14, RZ ;  /* 0x0000000e11127224 */ /* 0x000fe200078e02ff */
[----:B------:R-:W-:Y:S02]  /*0150*/  LOP3.LUT R25, R14, 0x7, RZ, 0xc0, !PT ;  /* 0x000000070e197812 */ /* 0x000fe400078ec0ff */
[----:B------:R-:W-:Y:S02]  /*0160*/  MOV R26, RZ ;  /* 0x000000ff001a7202 */ /* 0x000fe40000000f00 */
[----:B------:R-:W-:Y:S02]  /*0170*/  ISETP.NE.AND P0, PT, R25, RZ, PT ;  /* 0x000000ff1900720c */ /* 0x000fe40003f05270 */
[----:B------:R-:W-:-:S05]  /*0180*/  MOV R19, RZ ;  /* 0x000000ff00137202 */ /* 0x000fca0000000f00 */
[----:B------:R-:W-:Y:S06]  /*0190*/  @!P1 BRA `(.L_x_1) ;  /* 0x0000000000c49947 */ /* 0x000fec0003800000 */
[----:B------:R-:W0:Y:S01]  /*01a0*/  LDCU.64 UR4, c[0x0][0x380] ;  /* 0x00007000ff0477ac */ /* 0x000e220008000a00 */
[----:B------:R-:W-:Y:S02]  /*01b0*/  LOP3.LUT R19, R14, 0x7ffffff8, RZ, 0xc0, !PT ;  /* 0x7ffffff80e137812 */ /* 0x000fe400078ec0ff */
[----:B------:R-:W-:Y:S02]  /*01c0*/  MOV R26, RZ ;  /* 0x000000ff001a7202 */ /* 0x000fe40000000f00 */
[----:B------:R-:W-:Y:S02]  /*01d0*/  MOV R16, R18 ;  /* 0x0000001200107202 */ /* 0x000fe40000000f00 */
[----:B------:R-:W-:Y:S02]  /*01e0*/  MOV R22, R0 ;  /* 0x0000000000167202 */ /* 0x000fe40000000f00 */
[----:B------:R-:W-:Y:S01]  /*01f0*/  IADD3 R20, PT, PT, -R19, RZ, RZ ;  /* 0x000000ff13147210 */ /* 0x000fe20007ffe1ff */
[----:B0-----:R-:W-:-:S04]  /*0200*/  UIADD3 UR4, UP0, UPT, UR4, 0x10, URZ ;  /* 0x0000001004047890 */ /* 0x001fc8000ff1e0ff */
[----:B------:R-:W-:-:S12]  /*0210*/  UIADD3.X UR5, UPT, UPT, URZ, UR5, URZ, UP0, !UPT ;  /* 0x00000005ff057290 */ /* 0x000fd800087fe4ff */
.L_x_2:
[----:B------:R-:W0:Y:S01]  /*0220*/  LDC.64 R12, c[0x0][0x388] ;  /* 0x0000e200ff0c7b82 */ /* 0x000e220000000a00 */
[----:B------:R-:W-:Y:S02]  /*0230*/  MOV R2, UR4 ;  /* 0x0000000400027c02 */ /* 0x000fe40008000f00 */
[----:B------:R-:W-:-:S03]  /*0240*/  MOV R3, UR5 ;  /* 0x0000000500037c02 */ /* 0x000fc60008000f00 */
[----:B------:R-:W-:-:S05]  /*0250*/  IMAD.WIDE R2, R16, 0x4, R2 ;  /* 0x0000000410027825 */ /* 0x000fca00078e0202 */
[----:B------:R-:W2:Y:S04]  /*0260*/  LDG.E R21, desc[UR6][R2.64+-0x10] ;  /* 0xfffff00602157981 */ /* 0x000ea8000c1e1900 */
[----:B------:R-:W3:Y:S04]  /*0270*/  LDG.E R23, desc[UR6][R2.64+-0xc] ;  /* 0xfffff40602177981 */ /* 0x000ee8000c1e1900 */
[----:B------:R-:W4:Y:S01]  /*0280*/  LDG.E R29, desc[UR6][R2.64+-0x8] ;  /* 0xfffff806021d7981 */ /* 0x000f22000c1e1900 */
[----:B0-----:R-:W-:-:S05]  /*0290*/  IMAD.WIDE R12, R22, 0x4, R12 ;  /* 0x00000004160c7825 */ /* 0x001fca00078e020c */
[----:B------:R0:W2:Y:S01]  /*02a0*/  LDG.E R24, desc[UR6][R12.64] ;  /* 0x000000060c187981 */ /* 0x0000a2000c1e1900 */
[----:B------:R-:W-:-:S04]  /*02b0*/  IMAD.WIDE R10, R15, 0x4, R12 ;  /* 0x000000040f0a7825 */ /* 0x000fc800078e020c */
[C---:B------:R-:W-:Y:S02]  /*02c0*/  IMAD.WIDE R4, R15.reuse, 0x4, R10 ;  /* 0x000000040f047825 */ /* 0x040fe400078e020a */
[----:B------:R-:W3:Y:S02]  /*02d0*/  LDG.E R10, desc[UR6][R10.64] ;  /* 0x000000060a0a7981 */ /* 0x000ee4000c1e1900 */
[C---:B------:R-:W-:Y:S02]  /*02e0*/  IMAD.WIDE R6, R15.reuse, 0x4, R4 ;  /* 0x000000040f067825 */ /* 0x040fe400078e0204 */
[----:B------:R1:W4:Y:S02]  /*02f0*/  LDG.E R28, desc[UR6][R4.64] ;  /* 0x00000006041c7981 */ /* 0x000324000c1e1900 */
[C---:B------:R-:W-:Y:S02]  /*0300*/  IMAD.WIDE R8, R15.reuse, 0x4, R6 ;  /* 0x000000040f087825 */ /* 0x040fe400078e0206 */
[----:B------:R-:W5:Y:S02]  /*0310*/  LDG.E R6, desc[UR6][R6.64] ;  /* 0x0000000606067981 */ /* 0x000f64000c1e1900 */
[----:B0-----:R-:W-:-:S05]  /*0320*/  IMAD.WIDE R12, R15, 0x4, R8 ;  /* 0x000000040f0c7825 */ /* 0x001fca00078e0208 */
[----:B------:R-:W5:Y:S04]  /*0330*/  LDG.E R11, desc[UR6][R12.64] ;  /* 0x000000060c0b7981 */ /* 0x000f68000c1e1900 */
[----:B------:R-:W5:Y:S04]  /*0340*/  LDG.E R7, desc[UR6][R8.64] ;  /* 0x0000000608077981 */ /* 0x000f68000c1e1900 */
[----:B------:R-:W5:Y:S04]  /*0350*/  LDG.E R9, desc[UR6][R2.64+-0x4] ;  /* 0xfffffc0602097981 */ /* 0x000f68000c1e1900 */
[----:B------:R-:W5:Y:S01]  /*0360*/  LDG.E R8, desc[UR6][R2.64+0x8] ;  /* 0x0000080602087981 */ /* 0x000f62000c1e1900 */
[----:B--2---:R-:W-:Y:S01]  /*0370*/  FFMA R24, R21, R24, R26 ;  /* 0x0000001815187223 */ /* 0x004fe2000000001a */
[----:B------:R-:W-:-:S02]  /*0380*/  IMAD.WIDE R26, R15, 0x4, R12 ;  /* 0x000000040f1a7825 */ /* 0x000fc400078e020c */
[----:B------:R-:W2:Y:S04]  /*0390*/  LDG.E R21, desc[UR6][R2.64] ;  /* 0x0000000602157981 */ /* 0x000ea8000c1e1900 */
[----:B------:R-:W2:Y:S01]  /*03a0*/  LDG.E R12, desc[UR6][R2.64+0x4] ;  /* 0x00000406020c7981 */ /* 0x000ea2000c1e1900 */
[----:B-1----:R-:W-:-:S03]  /*03b0*/  IMAD.WIDE R4, R15, 0x4, R26 ;  /* 0x000000040f047825 */ /* 0x002fc600078e021a */
[----:B------:R-:W2:Y:S04]  /*03c0*/  LDG.E R13, desc[UR6][R2.64+0xc] ;  /* 0x00000c06020d7981 */ /* 0x000ea8000c1e1900 */
[----:B------:R-:W2:Y:S04]  /*03d0*/  LDG.E R4, desc[UR6][R4.64] ;  /* 0x0000000604047981 */ /* 0x000ea8000c1e1900 */
[----:B------:R-:W2:Y:S01]  /*03e0*/  LDG.E R3, desc[UR6][R26.64] ;  /* 0x000000061a037981 */ /* 0x000ea2000c1e1900 */
[----:B---3--:R-:W-:Y:S01]  /*03f0*/  FFMA R10, R23, R10, R24 ;  /* 0x0000000a170a7223 */ /* 0x008fe20000000018 */
[----:B------:R-:W-:-:S03]  /*0400*/  IADD3 R20, PT, PT, R20, 0x8, RZ ;  /* 0x0000000814147810 */ /* 0x000fc60007ffe0ff */
[----:B----4-:R-:W-:Y:S01]  /*0410*/  FFMA R10, R29, R28, R10 ;  /* 0x0000001c1d0a7223 */ /* 0x010fe2000000000a */
[----:B------:R-:W-:Y:S02]  /*0420*/  ISETP.NE.AND P1, PT, R20, RZ, PT ;  /* 0x000000ff1400720c */ /* 0x000fe40003f25270 */
[----:B------:R-:W-:Y:S01]  /*0430*/  LEA R22, R15, R22, 0x3 ;  /* 0x000000160f167211 */ /* 0x000fe200078e18ff */
[----:B-----5:R-:W-:Y:S01]  /*0440*/  FFMA R6, R9, R6, R10 ;  /* 0x0000000609067223 */ /* 0x020fe2000000000a */
[----:B------:R-:W-:-:S03]  /*0450*/  IADD3 R16, PT, PT, R16, 0x8, RZ ;  /* 0x0000000810107810 */ /* 0x000fc60007ffe0ff */
[----:B--2---:R-:W-:-:S04]  /*0460*/  FFMA R7, R21, R7, R6 ;  /* 0x0000000715077223 */ /* 0x004fc80000000006 */
[----:B------:R-:W-:-:S04]  /*0470*/  FFMA R7, R12, R11, R7 ;  /* 0x0000000b0c077223 */ /* 0x000fc80000000007 */
[----:B------:R-:W-:-:S04]  /*0480*/  FFMA R8, R8, R3, R7 ;  /* 0x0000000308087223 */ /* 0x000fc80000000007 */
[----:B------:R-:W-:Y:S01]  /*0490*/  FFMA R26, R13, R4, R8 ;  /* 0x000000040d1a7223 */ /* 0x000fe20000000008 */
[----:B------:R-:W-:Y:S06]  /*04a0*/  @P1 BRA `(.L_x_2) ;  /* 0xfffffffc005c1947 */ /* 0x000fec000383ffff */
.L_x_1:
[----:B------:R-:W-:Y:S05]  /*04b0*/  @!P0 BRA `(.L_x_0) ;  /* 0x0000000000d48947 */ /* 0x000fea0003800000 */
[----:B------:R-:W-:Y:S02]  /*04c0*/  ISETP.GE.U32.AND P0, PT, R25, 0x4, PT ;  /* 0x000000041900780c */ /* 0x000fe40003f06070 */
[----:B------:R-:W-:-:S04]  /*04d0*/  LOP3.LUT R12, R14, 0x3, RZ, 0xc0, !PT ;  /* 0x000000030e0c7812 */ /* 0x000fc800078ec0ff */
[----:B------:R-:W-:-:S07]  /*04e0*/  ISETP.NE.AND P1, PT, R12, RZ, PT ;  /* 0x000000ff0c00720c */ /* 0x000fce0003f25270 */
[----:B------:R-:W-:Y:S06]  /*04f0*/  @!P0 BRA `(.L_x_3) ;  /* 0x0000000000588947 */ /* 0x000fec0003800000 */
[----:B------:R-:W0:Y:S01]  /*0500*/  LDC.64 R8, c[0x0][0x388] ;  /* 0x0000e200ff087b82 */ /* 0x000e220000000a00 */
[----:B------:R-:W-:Y:S01]  /*0510*/  IMAD R7, R19, R15, R0 ;  /* 0x0000000f13077224 */ /* 0x000fe200078e0200 */
[----:B------:R-:W-:-:S06]  /*0520*/  IADD3 R5, PT, PT, R18, R19, RZ ;  /* 0x0000001312057210 */ /* 0x000fcc0007ffe0ff */
[----:B------:R-:W1:Y:S01]  /*0530*/  LDC.64 R2, c[0x0][0x380] ;  /* 0x0000e000ff027b82 */ /* 0x000e620000000a00 */
[----:B0-----:R-:W-:-:S04]  /*0540*/  IMAD.WIDE R8, R7, 0x4, R8 ;  /* 0x0000000407087825 */ /* 0x001fc800078e0208 */
[----:B------:R-:W-:Y:S02]  /*0550*/  IMAD.WIDE R10, R15, 0x4, R8 ;  /* 0x000000040f0a7825 */ /* 0x000fe400078e0208 */
[----:B------:R-:W2:Y:S02]  /*0560*/  LDG.E R8, desc[UR6][R8.64] ;  /* 0x0000000608087981 */ /* 0x000ea4000c1e1900 */
[----:B-1----:R-:W-:-:S04]  /*0570*/  IMAD.WIDE R2, R5, 0x4, R2 ;  /* 0x0000000405027825 */ /* 0x002fc800078e0202 */
[C---:B------:R-:W-:Y:S01]  /*0580*/  IMAD.WIDE R4, R15.reuse, 0x4, R10 ;  /* 0x000000040f047825 */ /* 0x040fe200078e020a */
[----:B------:R-:W2:Y:S04]  /*0590*/  LDG.E R13, desc[UR6][R2.64] ;  /* 0x00000006020d7981 */ /* 0x000ea8000c1e1900 */
[----:B------:R-:W3:Y:S01]  /*05a0*/  LDG.E R10, desc[UR6][R10.64] ;  /* 0x000000060a0a7981 */ /* 0x000ee2000c1e1900 */
[----:B------:R-:W-:-:S03]  /*05b0*/  IMAD.WIDE R6, R15, 0x4, R4 ;  /* 0x000000040f067825 */ /* 0x000fc600078e0204 */
[----:B------:R-:W3:Y:S04]  /*05c0*/  LDG.E R16, desc[UR6][R2.64+0x4] ;  /* 0x0000040602107981 */ /* 0x000ee8000c1e1900 */
[----:B------:R-:W4:Y:S04]  /*05d0*/  LDG.E R21, desc[UR6][R4.64] ;  /* 0x0000000604157981 */ /* 0x000f28000c1e1900 */
[----:B------:R-:W4:Y:S04]  /*05e0*/  LDG.E R20, desc[UR6][R2.64+0x8] ;  /* 0x0000080602147981 */ /* 0x000f28000c1e1900 */
[----:B------:R-:W5:Y:S04]  /*05f0*/  LDG.E R22, desc[UR6][R2.64+0xc] ;  /* 0x00000c0602167981 */ /* 0x000f68000c1e1900 */
[----:B------:R-:W5:Y:S01]  /*0600*/  LDG.E R6, desc[UR6][R6.64] ;  /* 0x0000000606067981 */ /* 0x000f62000c1e1900 */
[----:B------:R-:W-:Y:S01]  /*0610*/  IADD3 R19, PT, PT, R19, 0x4, RZ ;  /* 0x0000000413137810 */ /* 0x000fe20007ffe0ff */
[----:B--2---:R-:W-:-:S04]  /*0620*/  FFMA R13, R13, R8, R26 ;  /* 0x000000080d0d7223 */ /* 0x004fc8000000001a */
[----:B---3--:R-:W-:-:S04]  /*0630*/  FFMA R13, R16, R10, R13 ;  /* 0x0000000a100d7223 */ /* 0x008fc8000000000d */
[----:B----4-:R-:W-:-:S04]  /*0640*/  FFMA R13, R20, R21, R13 ;  /* 0x00000015140d7223 */ /* 0x010fc8000000000d */
[----:B-----5:R-:W-:-:S07]  /*0650*/  FFMA R26, R22, R6, R13 ;  /* 0x00000006161a7223 */ /* 0x020fce000000000d */
.L_x_3:
[----:B------:R-:W-:Y:S05]  /*0660*/  @!P1 BRA `(.L_x_0) ;  /* 0x0000000000689947 */ /* 0x000fea0003800000 */
[----:B------:R-:W0:Y:S01]  /*0670*/  LDC.64 R8, c[0x0][0x388] ;  /* 0x0000e200ff087b82 */ /* 0x000e220000000a00 */
[----:B------:R-:W-:Y:S02]  /*0680*/  ISETP.NE.AND P0, PT, R12, 0x1, PT ;  /* 0x000000010c00780c */ /* 0x000fe40003f05270 */
[----:B------:R-:W-:-:S04]  /*0690*/  LOP3.LUT R14, R14, 0x1, RZ, 0xc0, !PT ;  /* 0x000000010e0e7812 */ /* 0x000fc800078ec0ff */
[----:B------:R-:W-:Y:S01]  /*06a0*/  ISETP.NE.U32.AND P1, PT, R14, 0x1, PT ;  /* 0x000000010e00780c */ /* 0x000fe20003f25070 */
[----:B------:R-:W1:Y:S06]  /*06b0*/  LDC.64 R6, c[0x0][0x380] ;  /* 0x0000e000ff067b82 */ /* 0x000e6c0000000a00 */
[C---:B------:R-:W-:Y:S01]  /*06c0*/  @P0 IMAD R13, R19.reuse, R15, R0 ;  /* 0x0000000f130d0224 */ /* 0x040fe200078e0200 */
[----:B------:R-:W-:Y:S01]  /*06d0*/  @P0 IADD3 R11, PT, PT, R18, R19, RZ ;  /* 0x00000013120b0210 */ /* 0x000fe20007ffe0ff */
[----:B------:R-:W2:Y:S01]  /*06e0*/  LDC.64 R4, c[0x0][0x380] ;  /* 0x0000e000ff047b82 */ /* 0x000ea20000000a00 */
[----:B------:R-:W-:-:S07]  /*06f0*/  @P0 IADD3 R19, PT, PT, R19, 0x2, RZ ;  /* 0x0000000213130810 */ /* 0x000fce0007ffe0ff */
[----:B------:R-:W3:Y:S01]  /*0700*/  LDC.64 R2, c[0x0][0x388] ;  /* 0x0000e200ff027b82 */ /* 0x000ee20000000a00 */
[----:B0-----:R-:W-:Y:S01]  /*0710*/  @P0 IMAD.WIDE R8, R13, 0x4, R8 ;  /* 0x000000040d080825 */ /* 0x001fe200078e0208 */
[----:B------:R-:W-:-:S03]  /*0720*/  @!P1 IADD3 R13, PT, PT, R18, R19, RZ ;  /* 0x00000013120d9210 */ /* 0x000fc60007ffe0ff */
[----:B------:R-:W-:Y:S01]  /*0730*/  @!P1 IMAD R19, R19, R15, R0 ;  /* 0x0000000f13139224 */ /* 0x000fe200078e0200 */
[----:B------:R-:W4:Y:S01]  /*0740*/  @P0 LDG.E R12, desc[UR6][R8.64] ;  /* 0x00000006080c0981 */ /* 0x000f22000c1e1900 */
[----:B-1----:R-:W-:-:S04]  /*0750*/  @P0 IMAD.WIDE R6, R11, 0x4, R6 ;  /* 0x000000040b060825 */ /* 0x002fc800078e0206 */
[----:B------:R-:W-:Y:S01]  /*0760*/  @P0 IMAD.WIDE R10, R15, 0x4, R8 ;  /* 0x000000040f0a0825 */ /* 0x000fe200078e0208 */
[----:B------:R-:W5:Y:S04]  /*0770*/  @P0 LDG.E R21, desc[UR6][R6.64+0x4] ;  /* 0x0000040606150981 */ /* 0x000f68000c1e1900 */
[----:B------:R-:W4:Y:S01]  /*0780*/  @P0 LDG.E R15, desc[UR6][R6.64] ;  /* 0x00000006060f0981 */ /* 0x000f22000c1e1900 */
[----:B--2---:R-:W-:-:S03]  /*0790*/  @!P1 IMAD.WIDE R4, R13, 0x4, R4 ;  /* 0x000000040d049825 */ /* 0x004fc600078e0204 */
[----:B------:R-:W5:Y:S01]  /*07a0*/  @P0 LDG.E R10, desc[UR6][R10.64] ;  /* 0x000000060a0a0981 */ /* 0x000f62000c1e1900 */
[----:B---3--:R-:W-:-:S03]  /*07b0*/  @!P1 IMAD.WIDE R2, R19, 0x4, R2 ;  /* 0x0000000413029825 */ /* 0x008fc600078e0202 */
[----:B------:R-:W2:Y:S04]  /*07c0*/  @!P1 LDG.E R5, desc[UR6][R4.64] ;  /* 0x0000000604059981 */ /* 0x000ea8000c1e1900 */
[----:B------:R-:W2:Y:S01]  /*07d0*/  @!P1 LDG.E R2, desc[UR6][R2.64] ;  /* 0x0000000602029981 */ /* 0x000ea2000c1e1900 */
[----:B----4-:R-:W-:-:S04]  /*07e0*/  @P0 FFMA R12, R15, R12, R26 ;  /* 0x0000000c0f0c0223 */ /* 0x010fc8000000001a */
[----:B-----5:R-:W-:-:S04]  /*07f0*/  @P0 FFMA R26, R21, R10, R12 ;  /* 0x0000000a151a0223 */ /* 0x020fc8000000000c */
[----:B--2---:R-:W-:-:S07]  /*0800*/  @!P1 FFMA R26, R5, R2, R26 ;  /* 0x00000002051a9223 */ /* 0x004fce000000001a */
.L_x_0:
[----:B------:R-:W0:Y:S01]  /*0810*/  LDC.64 R2, c[0x0][0x390] ;  /* 0x0000e400ff027b82 */ /* 0x000e220000000a00 */
[----:B------:R-:W-:-:S04]  /*0820*/  IMAD R17, R17, UR8, R0 ;  /* 0x0000000811117c24 */ /* 0x000fc8000f8e0200 */
[----:B0-----:R-:W-:-:S05]  /*0830*/  IMAD.WIDE R2, R17, 0x4, R2 ;  /* 0x0000000411027825 */ /* 0x001fca00078e0202 */
[----:B------:R-:W-:Y:S01]  /*0840*/  STG.E desc[UR6][R2.64], R26 ;  /* 0x0000001a02007986 */ /* 0x000fe2000c101906 */
[----:B------:R-:W-:Y:S05]  /*0850*/  EXIT ;  /* 0x000000000000794d */ /* 0x000fea0003800000 */
.L_x_4:
[----:B------:R-:W-:-:S00]  /*0860*/  BRA `(.L_x_4) ;  /* 0xfffffffc00fc7947 */ /* 0x000fc0000383ffff */
[----:B------:R-:W-:-:S00]  /*0870*/  NOP ;  /* 0x0000000000007918 */ /* 0x000fc00000000000 */
        /* <DEDUP_REMOVED lines=8> */
.L_x_5:


//--------------------- .nv.shared.reserved.0     --------------------------
	.section	.nv.shared.reserved.0,"aw",@nobits
	.weak		__nv_reservedSMEM_offset_0_alias
	.size		__nv_reservedSMEM_offset_0_alias, 0, 64
	.other		__nv_reservedSMEM_offset_0_alias,@"STO_CUDA_RESERVED_SHARED STV_DEFAULT"
__nv_reservedSMEM_offset_0_alias:
	.zero		0
	.zero		64


//--------------------- .nv.constant0._Z16cuda_gemm_kernelPfS_S_iii --------------------------
	.section	.nv.constant0._Z16cuda_gemm_kernelPfS_S_iii,"a",@progbits
	.sectionflags	@""
	.align	4
.nv.constant0._Z16cuda_gemm_kernelPfS_S_iii:
	.zero		932


//--------------------- SYMBOLS --------------------------

	.type		.nv.reservedSmem.offset0,@object
	.size		.nv.reservedSmem.offset0,0x4
